//
// Generated by NVIDIA NVVM Compiler
//
// Compiler Build ID: CL-36424714
// Cuda compilation tools, release 13.0, V13.0.88
// Based on NVVM 20.0.0
//

.version 9.0
.target sm_100
.address_size 64

	// .globl	_Z17add_scalar_doubleiidPdiS_

.visible .entry _Z17add_scalar_doubleiidPdiS_(
	.param .u32 _Z17add_scalar_doubleiidPdiS__param_0,
	.param .u32 _Z17add_scalar_doubleiidPdiS__param_1,
	.param .f64 _Z17add_scalar_doubleiidPdiS__param_2,
	.param .u64 .ptr .align 1 _Z17add_scalar_doubleiidPdiS__param_3,
	.param .u32 _Z17add_scalar_doubleiidPdiS__param_4,
	.param .u64 .ptr .align 1 _Z17add_scalar_doubleiidPdiS__param_5
)
{
	.reg .pred 	%p<5>;
	.reg .b32 	%r<14>;
	.reg .b64 	%rd<8>;
	.reg .b64 	%fd<4>;

	ld.param.u32 	%r6, [_Z17add_scalar_doubleiidPdiS__param_0];
	ld.param.u32 	%r7, [_Z17add_scalar_doubleiidPdiS__param_1];
	ld.param.f64 	%fd1, [_Z17add_scalar_doubleiidPdiS__param_2];
	ld.param.u64 	%rd3, [_Z17add_scalar_doubleiidPdiS__param_3];
	ld.param.u32 	%r8, [_Z17add_scalar_doubleiidPdiS__param_4];
	ld.param.u64 	%rd4, [_Z17add_scalar_doubleiidPdiS__param_5];
	mov.u32 	%r9, %ctaid.x;
	mov.u32 	%r1, %ntid.x;
	mov.u32 	%r10, %tid.x;
	mad.lo.s32 	%r13, %r9, %r1, %r10;
	setp.ge.s32 	%p1, %r13, %r6;
	@%p1 bra 	$L__BB0_6;
	mov.u32 	%r11, %nctaid.x;
	mul.lo.s32 	%r3, %r1, %r11;
	cvta.to.global.u64 	%rd1, %rd3;
	cvta.to.global.u64 	%rd2, %rd4;
$L__BB0_2:
	setp.lt.s32 	%p2, %r13, %r7;
	@%p2 bra 	$L__BB0_5;
	rem.s32 	%r12, %r13, %r8;
	setp.ne.s32 	%p3, %r12, 0;
	@%p3 bra 	$L__BB0_5;
	mul.wide.s32 	%rd5, %r13, 8;
	add.s64 	%rd6, %rd1, %rd5;
	ld.global.f64 	%fd2, [%rd6];
	add.f64 	%fd3, %fd1, %fd2;
	add.s64 	%rd7, %rd2, %rd5;
	st.global.f64 	[%rd7], %fd3;
$L__BB0_5:
	add.s32 	%r13, %r13, %r3;
	setp.lt.s32 	%p4, %r13, %r6;
	@%p4 bra 	$L__BB0_2;
$L__BB0_6:
	ret;

}


// ===== COMPILED SASS (sm_100) =====

	.target	sm_100

	.elftype	@"ET_EXEC"


//--------------------- .note.nv.tkinfo           --------------------------
	.section	.note.nv.tkinfo,"",@"SHT_NOTE"
	.sectionflags	@"SHF_NOTE_NV_TKINFO"
	.tkinfo
        /*0018*/ 	.word	0x00000002
        /*0030*/ 	.string	""
        /*0030*/ 	.string	"ptxas"
        /*0030*/ 	.string	"Cuda compilation tools, release 13.0, V13.0.88"
        /*0030*/ 	.string	"Build cuda_13.0.r13.0/compiler.36424714_0"
        /*0030*/ 	.string	"-arch sm_100 -m 64 "



//--------------------- .note.nv.cuinfo           --------------------------
	.section	.note.nv.cuinfo,"",@"SHT_NOTE"
	.sectionflags	@"SHF_NOTE_NV_CUINFO"
        /*0018*/ 	.short	0x0002
        /*001a*/ 	.short	0x0064
        /*001c*/ 	.short	0x0082
	.zero		2


//--------------------- .nv.info                  --------------------------
	.section	.nv.info,"",@"SHT_CUDA_INFO"
	.align	4


	//----- nvinfo : EIATTR_REGCOUNT
	.align		4
        /*0000*/ 	.byte	0x04, 0x2f
        /*0002*/ 	.short	(.L_1 - .L_0)
	.align		4
.L_0:
        /*0004*/ 	.word	index@(_Z17add_scalar_doubleiidPdiS_)
        /*0008*/ 	.word	0x00000011


	//----- nvinfo : EIATTR_FRAME_SIZE
	.align		4
.L_1:
        /*000c*/ 	.byte	0x04, 0x11
        /*000e*/ 	.short	(.L_3 - .L_2)
	.align		4
.L_2:
        /*0010*/ 	.word	index@(_Z17add_scalar_doubleiidPdiS_)
        /*0014*/ 	.word	0x00000000


	//----- nvinfo : EIATTR_MIN_STACK_SIZE
	.align		4
.L_3:
        /*0018*/ 	.byte	0x04, 0x12
        /*001a*/ 	.short	(.L_5 - .L_4)
	.align		4
.L_4:
        /*001c*/ 	.word	index@(_Z17add_scalar_doubleiidPdiS_)
        /*0020*/ 	.word	0x00000000
.L_5:


//--------------------- .nv.compat                --------------------------
	.section	.nv.compat,"",@"SHT_CUDA_COMPAT_INFO"
	.align	4
        /*0000*/ 	.byte	0x02, 0x09, 0x00, 0x00, 0x02, 0x02, 0x01, 0x00, 0x02, 0x05, 0x05, 0x00, 0x03, 0x07, 0x01, 0x01
        /*0010*/ 	.byte	0x02, 0x03, 0x00, 0x00, 0x02, 0x06, 0x01, 0x00, 0x04, 0x0b, 0x08, 0x00, 0x01, 0x00, 0x00, 0x00
        /*0020*/ 	.byte	0x00, 0x00, 0x00, 0x00


//--------------------- .nv.info._Z17add_scalar_doubleiidPdiS_ --------------------------
	.section	.nv.info._Z17add_scalar_doubleiidPdiS_,"",@"SHT_CUDA_INFO"
	.sectionflags	@""
	.align	4


	//----- nvinfo : EIATTR_CUDA_API_VERSION
	.align		4
        /*0000*/ 	.byte	0x04, 0x37
        /*0002*/ 	.short	(.L_7 - .L_6)
.L_6:
        /*0004*/ 	.word	0x00000082


	//----- nvinfo : EIATTR_KPARAM_INFO
	.align		4
.L_7:
        /*0008*/ 	.byte	0x04, 0x17
        /*000a*/ 	.short	(.L_9 - .L_8)
.L_8:
        /*000c*/ 	.word	0x00000000
        /*0010*/ 	.short	0x0005
        /*0012*/ 	.short	0x0020
        /*0014*/ 	.byte	0x00, 0xf5, 0x21, 0x00


	//----- nvinfo : EIATTR_KPARAM_INFO
	.align		4
.L_9:
        /*0018*/ 	.byte	0x04, 0x17
        /*001a*/ 	.short	(.L_11 - .L_10)
.L_10:
        /*001c*/ 	.word	0x00000000
        /*0020*/ 	.short	0x0004
        /*0022*/ 	.short	0x0018
        /*0024*/ 	.byte	0x00, 0xf0, 0x11, 0x00


	//----- nvinfo : EIATTR_KPARAM_INFO
	.align		4
.L_11:
        /*0028*/ 	.byte	0x04, 0x17
        /*002a*/ 	.short	(.L_13 - .L_12)
.L_12:
        /*002c*/ 	.word	0x00000000
        /*0030*/ 	.short	0x0003
        /*0032*/ 	.short	0x0010
        /*0034*/ 	.byte	0x00, 0xf5, 0x21, 0x00


	//----- nvinfo : EIATTR_KPARAM_INFO
	.align		4
.L_13:
        /*0038*/ 	.byte	0x04, 0x17
        /*003a*/ 	.short	(.L_15 - .L_14)
.L_14:
        /*003c*/ 	.word	0x00000000
        /*0040*/ 	.short	0x0002
        /*0042*/ 	.short	0x0008
        /*0044*/ 	.byte	0x00, 0xf0, 0x21, 0x00


	//----- nvinfo : EIATTR_KPARAM_INFO
	.align		4
.L_15:
        /*0048*/ 	.byte	0x04, 0x17
        /*004a*/ 	.short	(.L_17 - .L_16)
.L_16:
        /*004c*/ 	.word	0x00000000
        /*0050*/ 	.short	0x0001
        /*0052*/ 	.short	0x0004
        /*0054*/ 	.byte	0x00, 0xf0, 0x11, 0x00


	//----- nvinfo : EIATTR_KPARAM_INFO
	.align		4
.L_17:
        /*0058*/ 	.byte	0x04, 0x17
        /*005a*/ 	.short	(.L_19 - .L_18)
.L_18:
        /*005c*/ 	.word	0x00000000
        /*0060*/ 	.short	0x0000
        /*0062*/ 	.short	0x0000
        /*0064*/ 	.byte	0x00, 0xf0, 0x11, 0x00


	//----- nvinfo : EIATTR_SPARSE_MMA_MASK
	.align		4
.L_19:
        /*0068*/ 	.byte	0x03, 0x50
        /*006a*/ 	.short	0x0000


	//----- nvinfo : EIATTR_MAXREG_COUNT
	.align		4
        /*006c*/ 	.byte	0x03, 0x1b
        /*006e*/ 	.short	0x00ff


	//----- nvinfo : EIATTR_MERCURY_ISA_VERSION
	.align		4
        /*0070*/ 	.byte	0x03, 0x5f
        /*0072*/ 	.short	0x0101


	//----- nvinfo : EIATTR_VRC_CTA_INIT_COUNT
	.align		4
        /*0074*/ 	.byte	0x02, 0x4a
	.zero		1
	.zero		1


	//----- nvinfo : EIATTR_EXIT_INSTR_OFFSETS
	.align		4
        /*0078*/ 	.byte	0x04, 0x1c
        /*007a*/ 	.short	(.L_21 - .L_20)


	//   ....[0]....
.L_20:
        /*007c*/ 	.word	0x00000070


	//   ....[1]....
        /*0080*/ 	.word	0x00000340


	//----- nvinfo : EIATTR_CRS_STACK_SIZE
	.align		4
.L_21:
        /*0084*/ 	.byte	0x04, 0x1e
        /*0086*/ 	.short	(.L_23 - .L_22)
.L_22:
        /*0088*/ 	.word	0x00000000


	//----- nvinfo : EIATTR_CBANK_PARAM_SIZE
	.align		4
.L_23:
        /*008c*/ 	.byte	0x03, 0x19
        /*008e*/ 	.short	0x0028


	//----- nvinfo : EIATTR_PARAM_CBANK
	.align		4
        /*0090*/ 	.byte	0x04, 0x0a
        /*0092*/ 	.short	(.L_25 - .L_24)
	.align		4
.L_24:
        /*0094*/ 	.word	index@(.nv.constant0._Z17add_scalar_doubleiidPdiS_)
        /*0098*/ 	.short	0x0380
        /*009a*/ 	.short	0x0028


	//----- nvinfo : EIATTR_SW_WAR
	.align		4
.L_25:
        /*009c*/ 	.byte	0x04, 0x36
        /*009e*/ 	.short	(.L_27 - .L_26)
.L_26:
        /*00a0*/ 	.word	0x00000008
.L_27:


//--------------------- .nv.callgraph             --------------------------
	.section	.nv.callgraph,"",@"SHT_CUDA_CALLGRAPH"
	.align	4
	.sectionentsize	8
	.align		4
        /*0000*/ 	.word	0x00000000
	.align		4
        /*0004*/ 	.word	0xffffffff
	.align		4
        /*0008*/ 	.word	0x00000000
	.align		4
        /*000c*/ 	.word	0xfffffffe
	.align		4
        /*0010*/ 	.word	0x00000000
	.align		4
        /*0014*/ 	.word	0xfffffffd
	.align		4
        /*0018*/ 	.word	0x00000000
	.align		4
        /*001c*/ 	.word	0xfffffffc


//--------------------- .text._Z17add_scalar_doubleiidPdiS_ --------------------------
	.section	.text._Z17add_scalar_doubleiidPdiS_,"ax",@progbits
	.align	128
        .global         _Z17add_scalar_doubleiidPdiS_
        .type           _Z17add_scalar_doubleiidPdiS_,@function
        .size           _Z17add_scalar_doubleiidPdiS_,(.L_x_4 - _Z17add_scalar_doubleiidPdiS_)
        .other          _Z17add_scalar_doubleiidPdiS_,@"STO_CUDA_ENTRY STV_DEFAULT"
_Z17add_scalar_doubleiidPdiS_:
.text._Z17add_scalar_doubleiidPdiS_:
[----:B------:R-:W-:Y:S01]  /*0000*/  LDC R1, c[0x0][0x37c] ;  /* 0x0000df00ff017b82 */ /* 0x000fe20000000800 */
[----:B------:R-:W0:Y:S07]  /*0010*/  S2R R7, SR_TID.X ;  /* 0x0000000000077919 */ /* 0x000e2e0000002100 */
[----:B------:R-:W0:Y:S01]  /*0020*/  S2UR UR4, SR_CTAID.X ;  /* 0x00000000000479c3 */ /* 0x000e220000002500 */
[----:B------:R-:W1:Y:S07]  /*0030*/  LDCU UR5, c[0x0][0x380] ;  /* 0x00007000ff0577ac */ /* 0x000e6e0008000800 */
[----:B------:R-:W0:Y:S02]  /*0040*/  LDC R0, c[0x0][0x360] ;  /* 0x0000d800ff007b82 */ /* 0x000e240000000800 */
[----:B0-----:R-:W-:-:S05]  /*0050*/  IMAD R7, R0, UR4, R7 ;  /* 0x0000000400077c24 */ /* 0x001fca000f8e0207 */
[----:B-1----:R-:W-:-:S13]  /*0060*/  ISETP.GE.AND P0, PT, R7, UR5, PT ;  /* 0x0000000507007c0c */ /* 0x002fda000bf06270 */
[----:B------:R-:W-:Y:S05]  /*0070*/  @P0 EXIT ;  /* 0x000000000000094d */ /* 0x000fea0003800000 */
[----:B------:R-:W0:Y:S01]  /*0080*/  LDC R14, c[0x0][0x398] ;  /* 0x0000e600ff0e7b82 */ /* 0x000e220000000800 */
[----:B------:R-:W1:Y:S01]  /*0090*/  LDCU UR4, c[0x0][0x370] ;  /* 0x00006e00ff0477ac */ /* 0x000e620008000800 */
[----:B------:R-:W2:Y:S06]  /*00a0*/  LDCU.64 UR6, c[0x0][0x358] ;  /* 0x00006b00ff0677ac */ /* 0x000eac0008000a00 */
[----:B------:R-:W3:Y:S01]  /*00b0*/  LDC.64 R2, c[0x0][0x390] ;  /* 0x0000e400ff027b82 */ /* 0x000ee20000000a00 */
[----:B------:R-:W4:Y:S01]  /*00c0*/  LDCU UR5, c[0x0][0x384] ;  /* 0x00007080ff0577ac */ /* 0x000f220008000800 */
[----:B------:R-:W0:Y:S06]  /*00d0*/  LDCU UR10, c[0x0][0x380] ;  /* 0x00007000ff0a77ac */ /* 0x000e2c0008000800 */
[----:B------:R-:W0:Y:S01]  /*00e0*/  LDC.64 R4, c[0x0][0x3a0] ;  /* 0x0000e800ff047b82 */ /* 0x000e220000000a00 */
[----:B------:R-:W0:Y:S01]  /*00f0*/  LDCU.64 UR8, c[0x0][0x388] ;  /* 0x00007100ff0877ac */ /* 0x000e220008000a00 */
[----:B-1----:R-:W-:-:S07]  /*0100*/  IMAD R0, R0, UR4, RZ ;  /* 0x0000000400007c24 */ /* 0x002fce000f8e02ff */
.L_x_2:
[----:B----4-:R-:W-:Y:S01]  /*0110*/  ISETP.GE.AND P0, PT, R7, UR5, PT ;  /* 0x0000000507007c0c */ /* 0x010fe2000bf06270 */
[----:B------:R-:W-:-:S12]  /*0120*/  BSSY.RECONVERGENT B0, `(.L_x_0) ;  /* 0x000001e000007945 */ /* 0x000fd80003800200 */
[----:B-1----:R-:W-:Y:S05]  /*0130*/  @!P0 BRA `(.L_x_1) ;  /* 0x0000000000708947 */ /* 0x002fea0003800000 */
[----:B0-----:R-:W-:Y:S02]  /*0140*/  IABS R11, R14 ;  /* 0x0000000e000b7213 */ /* 0x001fe40000000000 */
[----:B------:R-:W-:Y:S02]  /*0150*/  ISETP.GE.AND P2, PT, R7, RZ, PT ;  /* 0x000000ff0700720c */ /* 0x000fe40003f46270 */
[----:B------:R-:W0:Y:S08]  /*0160*/  I2F.RP R6, R11 ;  /* 0x0000000b00067306 */ /* 0x000e300000209400 */
[----:B0-----:R-:W0:Y:S02]  /*0170*/  MUFU.RCP R6, R6 ;  /* 0x0000000600067308 */ /* 0x001e240000001000 */
[----:B0-----:R-:W-:-:S06]  /*0180*/  VIADD R8, R6, 0xffffffe ;  /* 0x0ffffffe06087836 */ /* 0x001fcc0000000000 */
[----:B------:R0:W1:Y:S02]  /*0190*/  F2I.FTZ.U32.TRUNC.NTZ R9, R8 ;  /* 0x0000000800097305 */ /* 0x000064000021f000 */
[----:B0-----:R-:W-:Y:S02]  /*01a0*/  HFMA2 R8, -RZ, RZ, 0, 0 ;  /* 0x00000000ff087431 */ /* 0x001fe400000001ff */
[----:B-1----:R-:W-:-:S04]  /*01b0*/  IMAD.MOV R10, RZ, RZ, -R9 ;  /* 0x000000ffff0a7224 */ /* 0x002fc800078e0a09 */
[----:B------:R-:W-:Y:S01]  /*01c0*/  IMAD R13, R10, R11, RZ ;  /* 0x0000000b0a0d7224 */ /* 0x000fe200078e02ff */
[----:B------:R-:W-:-:S03]  /*01d0*/  IABS R10, R7 ;  /* 0x00000007000a7213 */ /* 0x000fc60000000000 */
[----:B------:R-:W-:-:S06]  /*01e0*/  IMAD.HI.U32 R9, R9, R13, R8 ;  /* 0x0000000d09097227 */ /* 0x000fcc00078e0008 */
[----:B------:R-:W-:-:S04]  /*01f0*/  IMAD.HI.U32 R9, R9, R10, RZ ;  /* 0x0000000a09097227 */ /* 0x000fc800078e00ff */
[----:B------:R-:W-:-:S04]  /*0200*/  IMAD.MOV R9, RZ, RZ, -R9 ;  /* 0x000000ffff097224 */ /* 0x000fc800078e0a09 */
[----:B------:R-:W-:-:S05]  /*0210*/  IMAD R6, R11, R9, R10 ;  /* 0x000000090b067224 */ /* 0x000fca00078e020a */
[----:B------:R-:W-:-:S13]  /*0220*/  ISETP.GT.U32.AND P0, PT, R11, R6, PT ;  /* 0x000000060b00720c */ /* 0x000fda0003f04070 */
[----:B------:R-:W-:Y:S02]  /*0230*/  @!P0 IADD3 R6, PT, PT, R6, -R11, RZ ;  /* 0x8000000b06068210 */ /* 0x000fe40007ffe0ff */
[----:B------:R-:W-:Y:S02]  /*0240*/  ISETP.NE.AND P0, PT, R14, RZ, PT ;  /* 0x000000ff0e00720c */ /* 0x000fe40003f05270 */
[----:B------:R-:W-:-:S13]  /*0250*/  ISETP.GT.U32.AND P1, PT, R11, R6, PT ;  /* 0x000000060b00720c */ /* 0x000fda0003f24070 */
[----:B------:R-:W-:-:S05]  /*0260*/  @!P1 IMAD.IADD R6, R6, 0x1, -R11 ;  /* 0x0000000106069824 */ /* 0x000fca00078e0a0b */
[----:B------:R-:W-:Y:S02]  /*0270*/  @!P2 IADD3 R6, PT, PT, -R6, RZ, RZ ;  /* 0x000000ff0606a210 */ /* 0x000fe40007ffe1ff */
[----:B------:R-:W-:-:S04]  /*0280*/  @!P0 LOP3.LUT R6, RZ, R14, RZ, 0x33, !PT ;  /* 0x0000000eff068212 */ /* 0x000fc800078e33ff */
[----:B------:R-:W-:-:S13]  /*0290*/  ISETP.NE.AND P0, PT, R6, RZ, PT ;  /* 0x000000ff0600720c */ /* 0x000fda0003f05270 */
[----:B------:R-:W-:Y:S05]  /*02a0*/  @P0 BRA `(.L_x_1) ;  /* 0x0000000000140947 */ /* 0x000fea0003800000 */
[----:B---3--:R-:W-:-:S06]  /*02b0*/  IMAD.WIDE R8, R7, 0x8, R2 ;  /* 0x0000000807087825 */ /* 0x008fcc00078e0202 */
[----:B--2---:R-:W2:Y:S01]  /*02c0*/  LDG.E.64 R8, desc[UR6][R8.64] ;  /* 0x0000000608087981 */ /* 0x004ea2000c1e1b00 */
[----:B------:R-:W-:Y:S01]  /*02d0*/  IMAD.WIDE R12, R7, 0x8, R4 ;  /* 0x00000008070c7825 */ /* 0x000fe200078e0204 */
[----:B--2---:R-:W-:-:S07]  /*02e0*/  DADD R10, R8, UR8 ;  /* 0x00000008080a7e29 */ /* 0x004fce0008000000 */
[----:B------:R1:W-:Y:S04]  /*02f0*/  STG.E.64 desc[UR6][R12.64], R10 ;  /* 0x0000000a0c007986 */ /* 0x0003e8000c101b06 */
.L_x_1:
[----:B0-2---:R-:W-:Y:S05]  /*0300*/  BSYNC.RECONVERGENT B0 ;  /* 0x0000000000007941 */ /* 0x005fea0003800200 */
.L_x_0:
[----:B------:R-:W-:-:S05]  /*0310*/  IMAD.IADD R7, R0, 0x1, R7 ;  /* 0x0000000100077824 */ /* 0x000fca00078e0207 */
[----:B------:R-:W-:-:S13]  /*0320*/  ISETP.GE.AND P0, PT, R7, UR10, PT ;  /* 0x0000000a07007c0c */ /* 0x000fda000bf06270 */
[----:B------:R-:W-:Y:S05]  /*0330*/  @!P0 BRA `(.L_x_2) ;  /* 0xfffffffc00748947 */ /* 0x000fea000383ffff */
[----:B------:R-:W-:Y:S05]  /*0340*/  EXIT ;  /* 0x000000000000794d */ /* 0x000fea0003800000 */
.L_x_3:
[----:B------:R-:W-:-:S00]  /*0350*/  BRA `(.L_x_3) ;  /* 0xfffffffc00fc7947 */ /* 0x000fc0000383ffff */
[----:B------:R-:W-:-:S00]  /*0360*/  NOP ;  /* 0x0000000000007918 */ /* 0x000fc00000000000 */
        /* <DEDUP_REMOVED lines=9> */
.L_x_4:


//--------------------- .nv.shared.reserved.0     --------------------------
	.section	.nv.shared.reserved.0,"aw",@nobits
	.weak		__nv_reservedSMEM_offset_0_alias
	.size		__nv_reservedSMEM_offset_0_alias, 0, 64
	.other		__nv_reservedSMEM_offset_0_alias,@"STO_CUDA_RESERVED_SHARED STV_DEFAULT"
__nv_reservedSMEM_offset_0_alias:
	.zero		0
	.zero		64


//--------------------- .nv.constant0._Z17add_scalar_doubleiidPdiS_ --------------------------
	.section	.nv.constant0._Z17add_scalar_doubleiidPdiS_,"a",@progbits
	.sectionflags	@""
	.align	4
.nv.constant0._Z17add_scalar_doubleiidPdiS_:
	.zero		936


//--------------------- SYMBOLS --------------------------

	.type		.nv.reservedSmem.offset0,@object
	.size		.nv.reservedSmem.offset0,0x4
